//
// Generated by NVIDIA NVVM Compiler
//
// Compiler Build ID: CL-36424714
// Cuda compilation tools, release 13.0, V13.0.88
// Based on NVVM 20.0.0
//

.version 9.0
.target sm_100
.address_size 64

	// .globl	_Z14vector_add_gpuPjS_S_m

.visible .entry _Z14vector_add_gpuPjS_S_m(
	.param .u64 .ptr .align 1 _Z14vector_add_gpuPjS_S_m_param_0,
	.param .u64 .ptr .align 1 _Z14vector_add_gpuPjS_S_m_param_1,
	.param .u64 .ptr .align 1 _Z14vector_add_gpuPjS_S_m_param_2,
	.param .u64 _Z14vector_add_gpuPjS_S_m_param_3
)
{
	.reg .pred 	%p<2>;
	.reg .b32 	%r<8>;
	.reg .b64 	%rd<13>;

	ld.param.u64 	%rd2, [_Z14vector_add_gpuPjS_S_m_param_0];
	ld.param.u64 	%rd3, [_Z14vector_add_gpuPjS_S_m_param_1];
	ld.param.u64 	%rd4, [_Z14vector_add_gpuPjS_S_m_param_2];
	ld.param.u64 	%rd5, [_Z14vector_add_gpuPjS_S_m_param_3];
	mov.u32 	%r1, %ctaid.x;
	mov.u32 	%r2, %ntid.x;
	mov.u32 	%r3, %tid.x;
	mad.lo.s32 	%r4, %r1, %r2, %r3;
	cvt.s64.s32 	%rd1, %r4;
	setp.le.u64 	%p1, %rd5, %rd1;
	@%p1 bra 	$L__BB0_2;
	cvta.to.global.u64 	%rd6, %rd2;
	cvta.to.global.u64 	%rd7, %rd3;
	cvta.to.global.u64 	%rd8, %rd4;
	shl.b64 	%rd9, %rd1, 2;
	add.s64 	%rd10, %rd6, %rd9;
	ld.global.u32 	%r5, [%rd10];
	add.s64 	%rd11, %rd7, %rd9;
	ld.global.u32 	%r6, [%rd11];
	add.s32 	%r7, %r6, %r5;
	add.s64 	%rd12, %rd8, %rd9;
	st.global.u32 	[%rd12], %r7;
$L__BB0_2:
	ret;

}


// ===== COMPILED SASS (sm_100) =====

	.target	sm_100

	.elftype	@"ET_EXEC"


//--------------------- .note.nv.tkinfo           --------------------------
	.section	.note.nv.tkinfo,"",@"SHT_NOTE"
	.sectionflags	@"SHF_NOTE_NV_TKINFO"
	.tkinfo
        /*0018*/ 	.word	0x00000002
        /*0030*/ 	.string	""
        /*0030*/ 	.string	"ptxas"
        /*0030*/ 	.string	"Cuda compilation tools, release 13.0, V13.0.88"
        /*0030*/ 	.string	"Build cuda_13.0.r13.0/compiler.36424714_0"
        /*0030*/ 	.string	"-arch sm_100 -m 64 "



//--------------------- .note.nv.cuinfo           --------------------------
	.section	.note.nv.cuinfo,"",@"SHT_NOTE"
	.sectionflags	@"SHF_NOTE_NV_CUINFO"
        /*0018*/ 	.short	0x0002
        /*001a*/ 	.short	0x0064
        /*001c*/ 	.short	0x0082
	.zero		2


//--------------------- .nv.info                  --------------------------
	.section	.nv.info,"",@"SHT_CUDA_INFO"
	.align	4


	//----- nvinfo : EIATTR_REGCOUNT
	.align		4
        /*0000*/ 	.byte	0x04, 0x2f
        /*0002*/ 	.short	(.L_1 - .L_0)
	.align		4
.L_0:
        /*0004*/ 	.word	index@(_Z14vector_add_gpuPjS_S_m)
        /*0008*/ 	.word	0x0000000c


	//----- nvinfo : EIATTR_FRAME_SIZE
	.align		4
.L_1:
        /*000c*/ 	.byte	0x04, 0x11
        /*000e*/ 	.short	(.L_3 - .L_2)
	.align		4
.L_2:
        /*0010*/ 	.word	index@(_Z14vector_add_gpuPjS_S_m)
        /*0014*/ 	.word	0x00000000


	//----- nvinfo : EIATTR_MIN_STACK_SIZE
	.align		4
.L_3:
        /*0018*/ 	.byte	0x04, 0x12
        /*001a*/ 	.short	(.L_5 - .L_4)
	.align		4
.L_4:
        /*001c*/ 	.word	index@(_Z14vector_add_gpuPjS_S_m)
        /*0020*/ 	.word	0x00000000
.L_5:


//--------------------- .nv.compat                --------------------------
	.section	.nv.compat,"",@"SHT_CUDA_COMPAT_INFO"
	.align	4
        /*0000*/ 	.byte	0x02, 0x09, 0x00, 0x00, 0x02, 0x02, 0x01, 0x00, 0x02, 0x05, 0x05, 0x00, 0x03, 0x07, 0x01, 0x01
        /*0010*/ 	.byte	0x02, 0x03, 0x00, 0x00, 0x02, 0x06, 0x01, 0x00, 0x04, 0x0b, 0x08, 0x00, 0x09, 0x00, 0x00, 0x00
        /*0020*/ 	.byte	0x00, 0x00, 0x00, 0x00


//--------------------- .nv.info._Z14vector_add_gpuPjS_S_m --------------------------
	.section	.nv.info._Z14vector_add_gpuPjS_S_m,"",@"SHT_CUDA_INFO"
	.sectionflags	@""
	.align	4


	//----- nvinfo : EIATTR_CUDA_API_VERSION
	.align		4
        /*0000*/ 	.byte	0x04, 0x37
        /*0002*/ 	.short	(.L_7 - .L_6)
.L_6:
        /*0004*/ 	.word	0x00000082


	//----- nvinfo : EIATTR_KPARAM_INFO
	.align		4
.L_7:
        /*0008*/ 	.byte	0x04, 0x17
        /*000a*/ 	.short	(.L_9 - .L_8)
.L_8:
        /*000c*/ 	.word	0x00000000
        /*0010*/ 	.short	0x0003
        /*0012*/ 	.short	0x0018
        /*0014*/ 	.byte	0x00, 0xf0, 0x21, 0x00


	//----- nvinfo : EIATTR_KPARAM_INFO
	.align		4
.L_9:
        /*0018*/ 	.byte	0x04, 0x17
        /*001a*/ 	.short	(.L_11 - .L_10)
.L_10:
        /*001c*/ 	.word	0x00000000
        /*0020*/ 	.short	0x0002
        /*0022*/ 	.short	0x0010
        /*0024*/ 	.byte	0x00, 0xf5, 0x21, 0x00


	//----- nvinfo : EIATTR_KPARAM_INFO
	.align		4
.L_11:
        /*0028*/ 	.byte	0x04, 0x17
        /*002a*/ 	.short	(.L_13 - .L_12)
.L_12:
        /*002c*/ 	.word	0x00000000
        /*0030*/ 	.short	0x0001
        /*0032*/ 	.short	0x0008
        /*0034*/ 	.byte	0x00, 0xf5, 0x21, 0x00


	//----- nvinfo : EIATTR_KPARAM_INFO
	.align		4
.L_13:
        /*0038*/ 	.byte	0x04, 0x17
        /*003a*/ 	.short	(.L_15 - .L_14)
.L_14:
        /*003c*/ 	.word	0x00000000
        /*0040*/ 	.short	0x0000
        /*0042*/ 	.short	0x0000
        /*0044*/ 	.byte	0x00, 0xf5, 0x21, 0x00


	//----- nvinfo : EIATTR_SPARSE_MMA_MASK
	.align		4
.L_15:
        /*0048*/ 	.byte	0x03, 0x50
        /*004a*/ 	.short	0x0000


	//----- nvinfo : EIATTR_MAXREG_COUNT
	.align		4
        /*004c*/ 	.byte	0x03, 0x1b
        /*004e*/ 	.short	0x00ff


	//----- nvinfo : EIATTR_MERCURY_ISA_VERSION
	.align		4
        /*0050*/ 	.byte	0x03, 0x5f
        /*0052*/ 	.short	0x0101


	//----- nvinfo : EIATTR_VRC_CTA_INIT_COUNT
	.align		4
        /*0054*/ 	.byte	0x02, 0x4a
	.zero		1
	.zero		1


	//----- nvinfo : EIATTR_EXIT_INSTR_OFFSETS
	.align		4
        /*0058*/ 	.byte	0x04, 0x1c
        /*005a*/ 	.short	(.L_17 - .L_16)


	//   ....[0]....
.L_16:
        /*005c*/ 	.word	0x00000090


	//   ....[1]....
        /*0060*/ 	.word	0x00000190


	//----- nvinfo : EIATTR_CBANK_PARAM_SIZE
	.align		4
.L_17:
        /*0064*/ 	.byte	0x03, 0x19
        /*0066*/ 	.short	0x0020


	//----- nvinfo : EIATTR_PARAM_CBANK
	.align		4
        /*0068*/ 	.byte	0x04, 0x0a
        /*006a*/ 	.short	(.L_19 - .L_18)
	.align		4
.L_18:
        /*006c*/ 	.word	index@(.nv.constant0._Z14vector_add_gpuPjS_S_m)
        /*0070*/ 	.short	0x0380
        /*0072*/ 	.short	0x0020


	//----- nvinfo : EIATTR_SW_WAR
	.align		4
.L_19:
        /*0074*/ 	.byte	0x04, 0x36
        /*0076*/ 	.short	(.L_21 - .L_20)
.L_20:
        /*0078*/ 	.word	0x00000008
.L_21:


//--------------------- .nv.callgraph             --------------------------
	.section	.nv.callgraph,"",@"SHT_CUDA_CALLGRAPH"
	.align	4
	.sectionentsize	8
	.align		4
        /*0000*/ 	.word	0x00000000
	.align		4
        /*0004*/ 	.word	0xffffffff
	.align		4
        /*0008*/ 	.word	0x00000000
	.align		4
        /*000c*/ 	.word	0xfffffffe
	.align		4
        /*0010*/ 	.word	0x00000000
	.align		4
        /*0014*/ 	.word	0xfffffffd
	.align		4
        /*0018*/ 	.word	0x00000000
	.align		4
        /*001c*/ 	.word	0xfffffffc


//--------------------- .text._Z14vector_add_gpuPjS_S_m --------------------------
	.section	.text._Z14vector_add_gpuPjS_S_m,"ax",@progbits
	.align	128
        .global         _Z14vector_add_gpuPjS_S_m
        .type           _Z14vector_add_gpuPjS_S_m,@function
        .size           _Z14vector_add_gpuPjS_S_m,(.L_x_1 - _Z14vector_add_gpuPjS_S_m)
        .other          _Z14vector_add_gpuPjS_S_m,@"STO_CUDA_ENTRY STV_DEFAULT"
_Z14vector_add_gpuPjS_S_m:
.text._Z14vector_add_gpuPjS_S_m:
[----:B------:R-:W-:Y:S01]  /*0000*/  LDC R1, c[0x0][0x37c] ;  /* 0x0000df00ff017b82 */ /* 0x000fe20000000800 */
[----:B------:R-:W0:Y:S07]  /*0010*/  S2R R3, SR_TID.X ;  /* 0x0000000000037919 */ /* 0x000e2e0000002100 */
[----:B------:R-:W0:Y:S01]  /*0020*/  S2UR UR4, SR_CTAID.X ;  /* 0x00000000000479c3 */ /* 0x000e220000002500 */
[----:B------:R-:W1:Y:S07]  /*0030*/  LDCU.64 UR6, c[0x0][0x398] ;  /* 0x00007300ff0677ac */ /* 0x000e6e0008000a00 */
[----:B------:R-:W0:Y:S02]  /*0040*/  LDC R0, c[0x0][0x360] ;  /* 0x0000d800ff007b82 */ /* 0x000e240000000800 */
[----:B0-----:R-:W-:-:S05]  /*0050*/  IMAD R0, R0, UR4, R3 ;  /* 0x0000000400007c24 */ /* 0x001fca000f8e0203 */
[----:B-1----:R-:W-:Y:S02]  /*0060*/  ISETP.GE.U32.AND P0, PT, R0, UR6, PT ;  /* 0x0000000600007c0c */ /* 0x002fe4000bf06070 */
[----:B------:R-:W-:-:S04]  /*0070*/  SHF.R.S32.HI R3, RZ, 0x1f, R0 ;  /* 0x0000001fff037819 */ /* 0x000fc80000011400 */
[----:B------:R-:W-:-:S13]  /*0080*/  ISETP.GE.U32.AND.EX P0, PT, R3, UR7, PT, P0 ;  /* 0x0000000703007c0c */ /* 0x000fda000bf06100 */
[----:B------:R-:W-:Y:S05]  /*0090*/  @P0 EXIT ;  /* 0x000000000000094d */ /* 0x000fea0003800000 */
[----:B------:R-:W0:Y:S01]  /*00a0*/  LDCU.128 UR8, c[0x0][0x380] ;  /* 0x00007000ff0877ac */ /* 0x000e220008000c00 */
[C---:B------:R-:W-:Y:S01]  /*00b0*/  IMAD.SHL.U32 R6, R0.reuse, 0x4, RZ ;  /* 0x0000000400067824 */ /* 0x040fe200078e00ff */
[----:B------:R-:W-:Y:S01]  /*00c0*/  SHF.L.U64.HI R0, R0, 0x2, R3 ;  /* 0x0000000200007819 */ /* 0x000fe20000010203 */
[----:B------:R-:W1:Y:S01]  /*00d0*/  LDCU.64 UR4, c[0x0][0x358] ;  /* 0x00006b00ff0477ac */ /* 0x000e620008000a00 */
[----:B------:R-:W2:Y:S02]  /*00e0*/  LDCU.64 UR6, c[0x0][0x390] ;  /* 0x00007200ff0677ac */ /* 0x000ea40008000a00 */
[C---:B0-----:R-:W-:Y:S02]  /*00f0*/  IADD3 R4, P1, PT, R6.reuse, UR10, RZ ;  /* 0x0000000a06047c10 */ /* 0x041fe4000ff3e0ff */
[----:B------:R-:W-:Y:S02]  /*0100*/  IADD3 R2, P0, PT, R6, UR8, RZ ;  /* 0x0000000806027c10 */ /* 0x000fe4000ff1e0ff */
[----:B------:R-:W-:-:S02]  /*0110*/  IADD3.X R5, PT, PT, R0, UR11, RZ, P1, !PT ;  /* 0x0000000b00057c10 */ /* 0x000fc40008ffe4ff */
[----:B------:R-:W-:-:S04]  /*0120*/  IADD3.X R3, PT, PT, R0, UR9, RZ, P0, !PT ;  /* 0x0000000900037c10 */ /* 0x000fc800087fe4ff */
[----:B-1----:R-:W3:Y:S04]  /*0130*/  LDG.E R5, desc[UR4][R4.64] ;  /* 0x0000000404057981 */ /* 0x002ee8000c1e1900 */
[----:B------:R-:W3:Y:S01]  /*0140*/  LDG.E R2, desc[UR4][R2.64] ;  /* 0x0000000402027981 */ /* 0x000ee2000c1e1900 */
[----:B--2---:R-:W-:-:S04]  /*0150*/  IADD3 R6, P0, PT, R6, UR6, RZ ;  /* 0x0000000606067c10 */ /* 0x004fc8000ff1e0ff */
[----:B------:R-:W-:Y:S01]  /*0160*/  IADD3.X R7, PT, PT, R0, UR7, RZ, P0, !PT ;  /* 0x0000000700077c10 */ /* 0x000fe200087fe4ff */
[----:B---3--:R-:W-:-:S05]  /*0170*/  IMAD.IADD R9, R2, 0x1, R5 ;  /* 0x0000000102097824 */ /* 0x008fca00078e0205 */
[----:B------:R-:W-:Y:S01]  /*0180*/  STG.E desc[UR4][R6.64], R9 ;  /* 0x0000000906007986 */ /* 0x000fe2000c101904 */
[----:B------:R-:W-:Y:S05]  /*0190*/  EXIT ;  /* 0x000000000000794d */ /* 0x000fea0003800000 */
.L_x_0:
[----:B------:R-:W-:-:S00]  /*01a0*/  BRA `(.L_x_0) ;  /* 0xfffffffc00fc7947 */ /* 0x000fc0000383ffff */
[----:B------:R-:W-:-:S00]  /*01b0*/  NOP ;  /* 0x0000000000007918 */ /* 0x000fc00000000000 */
        /* <DEDUP_REMOVED lines=12> */
.L_x_1:


//--------------------- .nv.shared.reserved.0     --------------------------
	.section	.nv.shared.reserved.0,"aw",@nobits
	.weak		__nv_reservedSMEM_offset_0_alias
	.size		__nv_reservedSMEM_offset_0_alias, 0, 64
	.other		__nv_reservedSMEM_offset_0_alias,@"STO_CUDA_RESERVED_SHARED STV_DEFAULT"
__nv_reservedSMEM_offset_0_alias:
	.zero		0
	.zero		64


//--------------------- .nv.constant0._Z14vector_add_gpuPjS_S_m --------------------------
	.section	.nv.constant0._Z14vector_add_gpuPjS_S_m,"a",@progbits
	.sectionflags	@""
	.align	4
.nv.constant0._Z14vector_add_gpuPjS_S_m:
	.zero		928


//--------------------- SYMBOLS --------------------------

	.type		.nv.reservedSmem.offset0,@object
	.size		.nv.reservedSmem.offset0,0x4
